//
// Generated by NVIDIA NVVM Compiler
//
// Compiler Build ID: CL-36424714
// Cuda compilation tools, release 13.0, V13.0.88
// Based on NVVM 20.0.0
//

.version 9.0
.target sm_100
.address_size 64

	// .globl	_ZN4aicf4cuda13sgd_step_impl19sgd_step_f32_kernelEPfPKflf

.visible .entry _ZN4aicf4cuda13sgd_step_impl19sgd_step_f32_kernelEPfPKflf(
	.param .u64 .ptr .align 1 _ZN4aicf4cuda13sgd_step_impl19sgd_step_f32_kernelEPfPKflf_param_0,
	.param .u64 .ptr .align 1 _ZN4aicf4cuda13sgd_step_impl19sgd_step_f32_kernelEPfPKflf_param_1,
	.param .u64 _ZN4aicf4cuda13sgd_step_impl19sgd_step_f32_kernelEPfPKflf_param_2,
	.param .f32 _ZN4aicf4cuda13sgd_step_impl19sgd_step_f32_kernelEPfPKflf_param_3
)
{
	.reg .pred 	%p<2>;
	.reg .b32 	%r<4>;
	.reg .b32 	%f<6>;
	.reg .b64 	%rd<12>;

	ld.param.u64 	%rd2, [_ZN4aicf4cuda13sgd_step_impl19sgd_step_f32_kernelEPfPKflf_param_0];
	ld.param.u64 	%rd3, [_ZN4aicf4cuda13sgd_step_impl19sgd_step_f32_kernelEPfPKflf_param_1];
	ld.param.u64 	%rd4, [_ZN4aicf4cuda13sgd_step_impl19sgd_step_f32_kernelEPfPKflf_param_2];
	ld.param.f32 	%f1, [_ZN4aicf4cuda13sgd_step_impl19sgd_step_f32_kernelEPfPKflf_param_3];
	mov.u32 	%r1, %ctaid.x;
	mov.u32 	%r2, %ntid.x;
	mul.wide.u32 	%rd5, %r1, %r2;
	mov.u32 	%r3, %tid.x;
	cvt.u64.u32 	%rd6, %r3;
	add.s64 	%rd1, %rd5, %rd6;
	setp.ge.s64 	%p1, %rd1, %rd4;
	@%p1 bra 	$L__BB0_2;
	cvta.to.global.u64 	%rd7, %rd2;
	cvta.to.global.u64 	%rd8, %rd3;
	shl.b64 	%rd9, %rd1, 2;
	add.s64 	%rd10, %rd7, %rd9;
	ld.global.f32 	%f2, [%rd10];
	add.s64 	%rd11, %rd8, %rd9;
	ld.global.nc.f32 	%f3, [%rd11];
	mul.f32 	%f4, %f1, %f3;
	sub.f32 	%f5, %f2, %f4;
	st.global.f32 	[%rd10], %f5;
$L__BB0_2:
	ret;

}
	// .globl	_ZN4aicf4cuda13sgd_step_impl19sgd_step_f16_kernelEP6__halfPKS2_lf
.visible .entry _ZN4aicf4cuda13sgd_step_impl19sgd_step_f16_kernelEP6__halfPKS2_lf(
	.param .u64 .ptr .align 1 _ZN4aicf4cuda13sgd_step_impl19sgd_step_f16_kernelEP6__halfPKS2_lf_param_0,
	.param .u64 .ptr .align 1 _ZN4aicf4cuda13sgd_step_impl19sgd_step_f16_kernelEP6__halfPKS2_lf_param_1,
	.param .u64 _ZN4aicf4cuda13sgd_step_impl19sgd_step_f16_kernelEP6__halfPKS2_lf_param_2,
	.param .f32 _ZN4aicf4cuda13sgd_step_impl19sgd_step_f16_kernelEP6__halfPKS2_lf_param_3
)
{
	.reg .pred 	%p<2>;
	.reg .b16 	%rs<4>;
	.reg .b32 	%r<4>;
	.reg .b32 	%f<6>;
	.reg .b64 	%rd<12>;

	ld.param.u64 	%rd2, [_ZN4aicf4cuda13sgd_step_impl19sgd_step_f16_kernelEP6__halfPKS2_lf_param_0];
	ld.param.u64 	%rd3, [_ZN4aicf4cuda13sgd_step_impl19sgd_step_f16_kernelEP6__halfPKS2_lf_param_1];
	ld.param.u64 	%rd4, [_ZN4aicf4cuda13sgd_step_impl19sgd_step_f16_kernelEP6__halfPKS2_lf_param_2];
	ld.param.f32 	%f1, [_ZN4aicf4cuda13sgd_step_impl19sgd_step_f16_kernelEP6__halfPKS2_lf_param_3];
	mov.u32 	%r1, %ctaid.x;
	mov.u32 	%r2, %ntid.x;
	mul.wide.u32 	%rd5, %r1, %r2;
	mov.u32 	%r3, %tid.x;
	cvt.u64.u32 	%rd6, %r3;
	add.s64 	%rd1, %rd5, %rd6;
	setp.ge.s64 	%p1, %rd1, %rd4;
	@%p1 bra 	$L__BB1_2;
	cvta.to.global.u64 	%rd7, %rd2;
	cvta.to.global.u64 	%rd8, %rd3;
	shl.b64 	%rd9, %rd1, 1;
	add.s64 	%rd10, %rd7, %rd9;
	ld.global.u16 	%rs1, [%rd10];
	// begin inline asm
	{  cvt.f32.f16 %f2, %rs1;}

	// end inline asm
	add.s64 	%rd11, %rd8, %rd9;
	ld.global.nc.u16 	%rs2, [%rd11];
	// begin inline asm
	{  cvt.f32.f16 %f3, %rs2;}

	// end inline asm
	mul.f32 	%f5, %f1, %f3;
	sub.f32 	%f4, %f2, %f5;
	// begin inline asm
	{  cvt.rn.f16.f32 %rs3, %f4;}

	// end inline asm
	st.global.u16 	[%rd10], %rs3;
$L__BB1_2:
	ret;

}
	// .globl	_ZN4aicf4cuda13sgd_step_impl25sgd_step_f16_half2_kernelEP7__half2PKS2_lf
.visible .entry _ZN4aicf4cuda13sgd_step_impl25sgd_step_f16_half2_kernelEP7__half2PKS2_lf(
	.param .u64 .ptr .align 1 _ZN4aicf4cuda13sgd_step_impl25sgd_step_f16_half2_kernelEP7__half2PKS2_lf_param_0,
	.param .u64 .ptr .align 1 _ZN4aicf4cuda13sgd_step_impl25sgd_step_f16_half2_kernelEP7__half2PKS2_lf_param_1,
	.param .u64 _ZN4aicf4cuda13sgd_step_impl25sgd_step_f16_half2_kernelEP7__half2PKS2_lf_param_2,
	.param .f32 _ZN4aicf4cuda13sgd_step_impl25sgd_step_f16_half2_kernelEP7__half2PKS2_lf_param_3
)
{
	.reg .pred 	%p<2>;
	.reg .b32 	%r<9>;
	.reg .b32 	%f<10>;
	.reg .b64 	%rd<12>;

	ld.param.u64 	%rd2, [_ZN4aicf4cuda13sgd_step_impl25sgd_step_f16_half2_kernelEP7__half2PKS2_lf_param_0];
	ld.param.u64 	%rd3, [_ZN4aicf4cuda13sgd_step_impl25sgd_step_f16_half2_kernelEP7__half2PKS2_lf_param_1];
	ld.param.u64 	%rd4, [_ZN4aicf4cuda13sgd_step_impl25sgd_step_f16_half2_kernelEP7__half2PKS2_lf_param_2];
	ld.param.f32 	%f1, [_ZN4aicf4cuda13sgd_step_impl25sgd_step_f16_half2_kernelEP7__half2PKS2_lf_param_3];
	mov.u32 	%r1, %ctaid.x;
	mov.u32 	%r2, %ntid.x;
	mul.wide.u32 	%rd5, %r1, %r2;
	mov.u32 	%r3, %tid.x;
	cvt.u64.u32 	%rd6, %r3;
	add.s64 	%rd1, %rd5, %rd6;
	setp.ge.s64 	%p1, %rd1, %rd4;
	@%p1 bra 	$L__BB2_2;
	cvta.to.global.u64 	%rd7, %rd2;
	cvta.to.global.u64 	%rd8, %rd3;
	shl.b64 	%rd9, %rd1, 2;
	add.s64 	%rd10, %rd7, %rd9;
	ld.global.u32 	%r4, [%rd10];
	add.s64 	%rd11, %rd8, %rd9;
	ld.global.nc.u32 	%r6, [%rd11];
	// begin inline asm
	{.reg .f16 low,high;
  mov.b32 {low,high},%r4;
  cvt.f32.f16 %f2, low;}

	// end inline asm
	// begin inline asm
	{.reg .f16 low,high;
  mov.b32 {low,high},%r4;
  cvt.f32.f16 %f3, high;}

	// end inline asm
	// begin inline asm
	{.reg .f16 low,high;
  mov.b32 {low,high},%r6;
  cvt.f32.f16 %f4, low;}

	// end inline asm
	// begin inline asm
	{.reg .f16 low,high;
  mov.b32 {low,high},%r6;
  cvt.f32.f16 %f5, high;}

	// end inline asm
	mul.f32 	%f8, %f1, %f4;
	sub.f32 	%f6, %f2, %f8;
	mul.f32 	%f9, %f1, %f5;
	sub.f32 	%f7, %f3, %f9;
	// begin inline asm
	{ cvt.rn.f16x2.f32 %r8, %f7, %f6; }

	// end inline asm
	st.global.u32 	[%rd10], %r8;
$L__BB2_2:
	ret;

}


// ===== COMPILED SASS (sm_100) =====

	.target	sm_100

	.elftype	@"ET_EXEC"


//--------------------- .note.nv.tkinfo           --------------------------
	.section	.note.nv.tkinfo,"",@"SHT_NOTE"
	.sectionflags	@"SHF_NOTE_NV_TKINFO"
	.tkinfo
        /*0018*/ 	.word	0x00000002
        /*0030*/ 	.string	""
        /*0030*/ 	.string	"ptxas"
        /*0030*/ 	.string	"Cuda compilation tools, release 13.0, V13.0.88"
        /*0030*/ 	.string	"Build cuda_13.0.r13.0/compiler.36424714_0"
        /*0030*/ 	.string	"-arch sm_100 -m 64 "



//--------------------- .note.nv.cuinfo           --------------------------
	.section	.note.nv.cuinfo,"",@"SHT_NOTE"
	.sectionflags	@"SHF_NOTE_NV_CUINFO"
        /*0018*/ 	.short	0x0002
        /*001a*/ 	.short	0x0064
        /*001c*/ 	.short	0x0082
	.zero		2


//--------------------- .nv.info                  --------------------------
	.section	.nv.info,"",@"SHT_CUDA_INFO"
	.align	4


	//----- nvinfo : EIATTR_REGCOUNT
	.align		4
        /*0000*/ 	.byte	0x04, 0x2f
        /*0002*/ 	.short	(.L_1 - .L_0)
	.align		4
.L_0:
        /*0004*/ 	.word	index@(_ZN4aicf4cuda13sgd_step_impl19sgd_step_f32_kernelEPfPKflf)
        /*0008*/ 	.word	0x0000000a


	//----- nvinfo : EIATTR_FRAME_SIZE
	.align		4
.L_1:
        /*000c*/ 	.byte	0x04, 0x11
        /*000e*/ 	.short	(.L_3 - .L_2)
	.align		4
.L_2:
        /*0010*/ 	.word	index@(_ZN4aicf4cuda13sgd_step_impl19sgd_step_f32_kernelEPfPKflf)
        /*0014*/ 	.word	0x00000000


	//----- nvinfo : EIATTR_REGCOUNT
	.align		4
.L_3:
        /*0018*/ 	.byte	0x04, 0x2f
        /*001a*/ 	.short	(.L_5 - .L_4)
	.align		4
.L_4:
        /*001c*/ 	.word	index@(_ZN4aicf4cuda13sgd_step_impl19sgd_step_f16_kernelEP6__halfPKS2_lf)
        /*0020*/ 	.word	0x0000000a


	//----- nvinfo : EIATTR_FRAME_SIZE
	.align		4
.L_5:
        /*0024*/ 	.byte	0x04, 0x11
        /*0026*/ 	.short	(.L_7 - .L_6)
	.align		4
.L_6:
        /*0028*/ 	.word	index@(_ZN4aicf4cuda13sgd_step_impl19sgd_step_f16_kernelEP6__halfPKS2_lf)
        /*002c*/ 	.word	0x00000000


	//----- nvinfo : EIATTR_REGCOUNT
	.align		4
.L_7:
        /*0030*/ 	.byte	0x04, 0x2f
        /*0032*/ 	.short	(.L_9 - .L_8)
	.align		4
.L_8:
        /*0034*/ 	.word	index@(_ZN4aicf4cuda13sgd_step_impl25sgd_step_f16_half2_kernelEP7__half2PKS2_lf)
        /*0038*/ 	.word	0x0000000c


	//----- nvinfo : EIATTR_FRAME_SIZE
	.align		4
.L_9:
        /*003c*/ 	.byte	0x04, 0x11
        /*003e*/ 	.short	(.L_11 - .L_10)
	.align		4
.L_10:
        /*0040*/ 	.word	index@(_ZN4aicf4cuda13sgd_step_impl25sgd_step_f16_half2_kernelEP7__half2PKS2_lf)
        /*0044*/ 	.word	0x00000000


	//----- nvinfo : EIATTR_MIN_STACK_SIZE
	.align		4
.L_11:
        /*0048*/ 	.byte	0x04, 0x12
        /*004a*/ 	.short	(.L_13 - .L_12)
	.align		4
.L_12:
        /*004c*/ 	.word	index@(_ZN4aicf4cuda13sgd_step_impl25sgd_step_f16_half2_kernelEP7__half2PKS2_lf)
        /*0050*/ 	.word	0x00000000


	//----- nvinfo : EIATTR_MIN_STACK_SIZE
	.align		4
.L_13:
        /*0054*/ 	.byte	0x04, 0x12
        /*0056*/ 	.short	(.L_15 - .L_14)
	.align		4
.L_14:
        /*0058*/ 	.word	index@(_ZN4aicf4cuda13sgd_step_impl19sgd_step_f16_kernelEP6__halfPKS2_lf)
        /*005c*/ 	.word	0x00000000


	//----- nvinfo : EIATTR_MIN_STACK_SIZE
	.align		4
.L_15:
        /*0060*/ 	.byte	0x04, 0x12
        /*0062*/ 	.short	(.L_17 - .L_16)
	.align		4
.L_16:
        /*0064*/ 	.word	index@(_ZN4aicf4cuda13sgd_step_impl19sgd_step_f32_kernelEPfPKflf)
        /*0068*/ 	.word	0x00000000
.L_17:


//--------------------- .nv.compat                --------------------------
	.section	.nv.compat,"",@"SHT_CUDA_COMPAT_INFO"
	.align	4
        /*0000*/ 	.byte	0x02, 0x09, 0x00, 0x00, 0x02, 0x02, 0x01, 0x00, 0x02, 0x05, 0x05, 0x00, 0x03, 0x07, 0x01, 0x01
        /*0010*/ 	.byte	0x02, 0x03, 0x00, 0x00, 0x02, 0x06, 0x01, 0x00, 0x04, 0x0b, 0x08, 0x00, 0x09, 0x00, 0x00, 0x00
        /*0020*/ 	.byte	0x00, 0x00, 0x00, 0x00


//--------------------- .nv.info._ZN4aicf4cuda13sgd_step_impl25sgd_step_f16_half2_kernelEP7__half2PKS2_lf --------------------------
	.section	.nv.info._ZN4aicf4cuda13sgd_step_impl25sgd_step_f16_half2_kernelEP7__half2PKS2_lf,"",@"SHT_CUDA_INFO"
	.sectionflags	@""
	.align	4


	//----- nvinfo : EIATTR_CUDA_API_VERSION
	.align		4
        /*0000*/ 	.byte	0x04, 0x37
        /*0002*/ 	.short	(.L_19 - .L_18)
.L_18:
        /*0004*/ 	.word	0x00000082


	//----- nvinfo : EIATTR_KPARAM_INFO
	.align		4
.L_19:
        /*0008*/ 	.byte	0x04, 0x17
        /*000a*/ 	.short	(.L_21 - .L_20)
.L_20:
        /*000c*/ 	.word	0x00000000
        /*0010*/ 	.short	0x0003
        /*0012*/ 	.short	0x0018
        /*0014*/ 	.byte	0x00, 0xf0, 0x11, 0x00


	//----- nvinfo : EIATTR_KPARAM_INFO
	.align		4
.L_21:
        /*0018*/ 	.byte	0x04, 0x17
        /*001a*/ 	.short	(.L_23 - .L_22)
.L_22:
        /*001c*/ 	.word	0x00000000
        /*0020*/ 	.short	0x0002
        /*0022*/ 	.short	0x0010
        /*0024*/ 	.byte	0x00, 0xf0, 0x21, 0x00


	//----- nvinfo : EIATTR_KPARAM_INFO
	.align		4
.L_23:
        /*0028*/ 	.byte	0x04, 0x17
        /*002a*/ 	.short	(.L_25 - .L_24)
.L_24:
        /*002c*/ 	.word	0x00000000
        /*0030*/ 	.short	0x0001
        /*0032*/ 	.short	0x0008
        /*0034*/ 	.byte	0x00, 0xf5, 0x21, 0x00


	//----- nvinfo : EIATTR_KPARAM_INFO
	.align		4
.L_25:
        /*0038*/ 	.byte	0x04, 0x17
        /*003a*/ 	.short	(.L_27 - .L_26)
.L_26:
        /*003c*/ 	.word	0x00000000
        /*0040*/ 	.short	0x0000
        /*0042*/ 	.short	0x0000
        /*0044*/ 	.byte	0x00, 0xf5, 0x21, 0x00


	//----- nvinfo : EIATTR_SPARSE_MMA_MASK
	.align		4
.L_27:
        /*0048*/ 	.byte	0x03, 0x50
        /*004a*/ 	.short	0x0000


	//----- nvinfo : EIATTR_MAXREG_COUNT
	.align		4
        /*004c*/ 	.byte	0x03, 0x1b
        /*004e*/ 	.short	0x00ff


	//----- nvinfo : EIATTR_MERCURY_ISA_VERSION
	.align		4
        /*0050*/ 	.byte	0x03, 0x5f
        /*0052*/ 	.short	0x0101


	//----- nvinfo : EIATTR_VRC_CTA_INIT_COUNT
	.align		4
        /*0054*/ 	.byte	0x02, 0x4a
	.zero		1
	.zero		1


	//----- nvinfo : EIATTR_EXIT_INSTR_OFFSETS
	.align		4
        /*0058*/ 	.byte	0x04, 0x1c
        /*005a*/ 	.short	(.L_29 - .L_28)


	//   ....[0]....
.L_28:
        /*005c*/ 	.word	0x00000090


	//   ....[1]....
        /*0060*/ 	.word	0x000001d0


	//----- nvinfo : EIATTR_CBANK_PARAM_SIZE
	.align		4
.L_29:
        /*0064*/ 	.byte	0x03, 0x19
        /*0066*/ 	.short	0x001c


	//----- nvinfo : EIATTR_PARAM_CBANK
	.align		4
        /*0068*/ 	.byte	0x04, 0x0a
        /*006a*/ 	.short	(.L_31 - .L_30)
	.align		4
.L_30:
        /*006c*/ 	.word	index@(.nv.constant0._ZN4aicf4cuda13sgd_step_impl25sgd_step_f16_half2_kernelEP7__half2PKS2_lf)
        /*0070*/ 	.short	0x0380
        /*0072*/ 	.short	0x001c


	//----- nvinfo : EIATTR_SW_WAR
	.align		4
.L_31:
        /*0074*/ 	.byte	0x04, 0x36
        /*0076*/ 	.short	(.L_33 - .L_32)
.L_32:
        /*0078*/ 	.word	0x00000008
.L_33:


//--------------------- .nv.info._ZN4aicf4cuda13sgd_step_impl19sgd_step_f16_kernelEP6__halfPKS2_lf --------------------------
	.section	.nv.info._ZN4aicf4cuda13sgd_step_impl19sgd_step_f16_kernelEP6__halfPKS2_lf,"",@"SHT_CUDA_INFO"
	.sectionflags	@""
	.align	4


	//----- nvinfo : EIATTR_CUDA_API_VERSION
	.align		4
        /*0000*/ 	.byte	0x04, 0x37
        /*0002*/ 	.short	(.L_35 - .L_34)
.L_34:
        /*0004*/ 	.word	0x00000082


	//----- nvinfo : EIATTR_KPARAM_INFO
	.align		4
.L_35:
        /*0008*/ 	.byte	0x04, 0x17
        /*000a*/ 	.short	(.L_37 - .L_36)
.L_36:
        /*000c*/ 	.word	0x00000000
        /*0010*/ 	.short	0x0003
        /*0012*/ 	.short	0x0018
        /*0014*/ 	.byte	0x00, 0xf0, 0x11, 0x00


	//----- nvinfo : EIATTR_KPARAM_INFO
	.align		4
.L_37:
        /*0018*/ 	.byte	0x04, 0x17
        /*001a*/ 	.short	(.L_39 - .L_38)
.L_38:
        /*001c*/ 	.word	0x00000000
        /*0020*/ 	.short	0x0002
        /*0022*/ 	.short	0x0010
        /*0024*/ 	.byte	0x00, 0xf0, 0x21, 0x00


	//----- nvinfo : EIATTR_KPARAM_INFO
	.align		4
.L_39:
        /*0028*/ 	.byte	0x04, 0x17
        /*002a*/ 	.short	(.L_41 - .L_40)
.L_40:
        /*002c*/ 	.word	0x00000000
        /*0030*/ 	.short	0x0001
        /*0032*/ 	.short	0x0008
        /*0034*/ 	.byte	0x00, 0xf5, 0x21, 0x00


	//----- nvinfo : EIATTR_KPARAM_INFO
	.align		4
.L_41:
        /*0038*/ 	.byte	0x04, 0x17
        /*003a*/ 	.short	(.L_43 - .L_42)
.L_42:
        /*003c*/ 	.word	0x00000000
        /*0040*/ 	.short	0x0000
        /*0042*/ 	.short	0x0000
        /*0044*/ 	.byte	0x00, 0xf5, 0x21, 0x00


	//----- nvinfo : EIATTR_SPARSE_MMA_MASK
	.align		4
.L_43:
        /*0048*/ 	.byte	0x03, 0x50
        /*004a*/ 	.short	0x0000


	//----- nvinfo : EIATTR_MAXREG_COUNT
	.align		4
        /*004c*/ 	.byte	0x03, 0x1b
        /*004e*/ 	.short	0x00ff


	//----- nvinfo : EIATTR_MERCURY_ISA_VERSION
	.align		4
        /*0050*/ 	.byte	0x03, 0x5f
        /*0052*/ 	.short	0x0101


	//----- nvinfo : EIATTR_VRC_CTA_INIT_COUNT
	.align		4
        /*0054*/ 	.byte	0x02, 0x4a
	.zero		1
	.zero		1


	//----- nvinfo : EIATTR_EXIT_INSTR_OFFSETS
	.align		4
        /*0058*/ 	.byte	0x04, 0x1c
        /*005a*/ 	.short	(.L_45 - .L_44)


	//   ....[0]....
.L_44:
        /*005c*/ 	.word	0x00000090


	//   ....[1]....
        /*0060*/ 	.word	0x000001a0


	//----- nvinfo : EIATTR_CBANK_PARAM_SIZE
	.align		4
.L_45:
        /*0064*/ 	.byte	0x03, 0x19
        /*0066*/ 	.short	0x001c


	//----- nvinfo : EIATTR_PARAM_CBANK
	.align		4
        /*0068*/ 	.byte	0x04, 0x0a
        /*006a*/ 	.short	(.L_47 - .L_46)
	.align		4
.L_46:
        /*006c*/ 	.word	index@(.nv.constant0._ZN4aicf4cuda13sgd_step_impl19sgd_step_f16_kernelEP6__halfPKS2_lf)
        /*0070*/ 	.short	0x0380
        /*0072*/ 	.short	0x001c


	//----- nvinfo : EIATTR_SW_WAR
	.align		4
.L_47:
        /*0074*/ 	.byte	0x04, 0x36
        /*0076*/ 	.short	(.L_49 - .L_48)
.L_48:
        /*0078*/ 	.word	0x00000008
.L_49:


//--------------------- .nv.info._ZN4aicf4cuda13sgd_step_impl19sgd_step_f32_kernelEPfPKflf --------------------------
	.section	.nv.info._ZN4aicf4cuda13sgd_step_impl19sgd_step_f32_kernelEPfPKflf,"",@"SHT_CUDA_INFO"
	.sectionflags	@""
	.align	4


	//----- nvinfo : EIATTR_CUDA_API_VERSION
	.align		4
        /*0000*/ 	.byte	0x04, 0x37
        /*0002*/ 	.short	(.L_51 - .L_50)
.L_50:
        /*0004*/ 	.word	0x00000082


	//----- nvinfo : EIATTR_KPARAM_INFO
	.align		4
.L_51:
        /*0008*/ 	.byte	0x04, 0x17
        /*000a*/ 	.short	(.L_53 - .L_52)
.L_52:
        /*000c*/ 	.word	0x00000000
        /*0010*/ 	.short	0x0003
        /*0012*/ 	.short	0x0018
        /*0014*/ 	.byte	0x00, 0xf0, 0x11, 0x00


	//----- nvinfo : EIATTR_KPARAM_INFO
	.align		4
.L_53:
        /*0018*/ 	.byte	0x04, 0x17
        /*001a*/ 	.short	(.L_55 - .L_54)
.L_54:
        /*001c*/ 	.word	0x00000000
        /*0020*/ 	.short	0x0002
        /*0022*/ 	.short	0x0010
        /*0024*/ 	.byte	0x00, 0xf0, 0x21, 0x00


	//----- nvinfo : EIATTR_KPARAM_INFO
	.align		4
.L_55:
        /*0028*/ 	.byte	0x04, 0x17
        /*002a*/ 	.short	(.L_57 - .L_56)
.L_56:
        /*002c*/ 	.word	0x00000000
        /*0030*/ 	.short	0x0001
        /*0032*/ 	.short	0x0008
        /*0034*/ 	.byte	0x00, 0xf5, 0x21, 0x00


	//----- nvinfo : EIATTR_KPARAM_INFO
	.align		4
.L_57:
        /*0038*/ 	.byte	0x04, 0x17
        /*003a*/ 	.short	(.L_59 - .L_58)
.L_58:
        /*003c*/ 	.word	0x00000000
        /*0040*/ 	.short	0x0000
        /*0042*/ 	.short	0x0000
        /*0044*/ 	.byte	0x00, 0xf5, 0x21, 0x00


	//----- nvinfo : EIATTR_SPARSE_MMA_MASK
	.align		4
.L_59:
        /*0048*/ 	.byte	0x03, 0x50
        /*004a*/ 	.short	0x0000


	//----- nvinfo : EIATTR_MAXREG_COUNT
	.align		4
        /*004c*/ 	.byte	0x03, 0x1b
        /*004e*/ 	.short	0x00ff


	//----- nvinfo : EIATTR_MERCURY_ISA_VERSION
	.align		4
        /*0050*/ 	.byte	0x03, 0x5f
        /*0052*/ 	.short	0x0101


	//----- nvinfo : EIATTR_VRC_CTA_INIT_COUNT
	.align		4
        /*0054*/ 	.byte	0x02, 0x4a
	.zero		1
	.zero		1


	//----- nvinfo : EIATTR_EXIT_INSTR_OFFSETS
	.align		4
        /*0058*/ 	.byte	0x04, 0x1c
        /*005a*/ 	.short	(.L_61 - .L_60)


	//   ....[0]....
.L_60:
        /*005c*/ 	.word	0x00000090


	//   ....[1]....
        /*0060*/ 	.word	0x00000170


	//----- nvinfo : EIATTR_CBANK_PARAM_SIZE
	.align		4
.L_61:
        /*0064*/ 	.byte	0x03, 0x19
        /*0066*/ 	.short	0x001c


	//----- nvinfo : EIATTR_PARAM_CBANK
	.align		4
        /*0068*/ 	.byte	0x04, 0x0a
        /*006a*/ 	.short	(.L_63 - .L_62)
	.align		4
.L_62:
        /*006c*/ 	.word	index@(.nv.constant0._ZN4aicf4cuda13sgd_step_impl19sgd_step_f32_kernelEPfPKflf)
        /*0070*/ 	.short	0x0380
        /*0072*/ 	.short	0x001c


	//----- nvinfo : EIATTR_SW_WAR
	.align		4
.L_63:
        /*0074*/ 	.byte	0x04, 0x36
        /*0076*/ 	.short	(.L_65 - .L_64)
.L_64:
        /*0078*/ 	.word	0x00000008
.L_65:


//--------------------- .nv.callgraph             --------------------------
	.section	.nv.callgraph,"",@"SHT_CUDA_CALLGRAPH"
	.align	4
	.sectionentsize	8
	.align		4
        /*0000*/ 	.word	0x00000000
	.align		4
        /*0004*/ 	.word	0xffffffff
	.align		4
        /*0008*/ 	.word	0x00000000
	.align		4
        /*000c*/ 	.word	0xfffffffe
	.align		4
        /*0010*/ 	.word	0x00000000
	.align		4
        /*0014*/ 	.word	0xfffffffd
	.align		4
        /*0018*/ 	.word	0x00000000
	.align		4
        /*001c*/ 	.word	0xfffffffc


//--------------------- .text._ZN4aicf4cuda13sgd_step_impl25sgd_step_f16_half2_kernelEP7__half2PKS2_lf --------------------------
	.section	.text._ZN4aicf4cuda13sgd_step_impl25sgd_step_f16_half2_kernelEP7__half2PKS2_lf,"ax",@progbits
	.align	128
        .global         _ZN4aicf4cuda13sgd_step_impl25sgd_step_f16_half2_kernelEP7__half2PKS2_lf
        .type           _ZN4aicf4cuda13sgd_step_impl25sgd_step_f16_half2_kernelEP7__half2PKS2_lf,@function
        .size           _ZN4aicf4cuda13sgd_step_impl25sgd_step_f16_half2_kernelEP7__half2PKS2_lf,(.L_x_3 - _ZN4aicf4cuda13sgd_step_impl25sgd_step_f16_half2_kernelEP7__half2PKS2_lf)
        .other          _ZN4aicf4cuda13sgd_step_impl25sgd_step_f16_half2_kernelEP7__half2PKS2_lf,@"STO_CUDA_ENTRY STV_DEFAULT"
_ZN4aicf4cuda13sgd_step_impl25sgd_step_f16_half2_kernelEP7__half2PKS2_lf:
.text._ZN4aicf4cuda13sgd_step_impl25sgd_step_f16_half2_kernelEP7__half2PKS2_lf:
[----:B------:R-:W-:Y:S01]  /*0000*/  LDC R1, c[0x0][0x37c] ;  /* 0x0000df00ff017b82 */ /* 0x000fe20000000800 */
[----:B------:R-:W0:Y:S07]  /*0010*/  S2R R2, SR_TID.X ;  /* 0x0000000000027919 */ /* 0x000e2e0000002100 */
[----:B------:R-:W0:Y:S01]  /*0020*/  S2UR UR4, SR_CTAID.X ;  /* 0x00000000000479c3 */ /* 0x000e220000002500 */
[----:B------:R-:W1:Y:S01]  /*0030*/  LDCU.64 UR6, c[0x0][0x390] ;  /* 0x00007200ff0677ac */ /* 0x000e620008000a00 */
[----:B------:R-:W-:-:S06]  /*0040*/  IMAD.MOV.U32 R3, RZ, RZ, RZ ;  /* 0x000000ffff037224 */ /* 0x000fcc00078e00ff */
[----:B------:R-:W0:Y:S02]  /*0050*/  LDC R5, c[0x0][0x360] ;  /* 0x0000d800ff057b82 */ /* 0x000e240000000800 */
[----:B0-----:R-:W-:-:S03]  /*0060*/  IMAD.WIDE.U32 R2, R5, UR4, R2 ;  /* 0x0000000405027c25 */ /* 0x001fc6000f8e0002 */
[----:B-1----:R-:W-:-:S04]  /*0070*/  ISETP.GE.U32.AND P0, PT, R2, UR6, PT ;  /* 0x0000000602007c0c */ /* 0x002fc8000bf06070 */
[----:B------:R-:W-:-:S13]  /*0080*/  ISETP.GE.AND.EX P0, PT, R3, UR7, PT, P0 ;  /* 0x0000000703007c0c */ /* 0x000fda000bf06300 */
[----:B------:R-:W-:Y:S05]  /*0090*/  @P0 EXIT ;  /* 0x000000000000094d */ /* 0x000fea0003800000 */
[----:B------:R-:W0:Y:S01]  /*00a0*/  LDCU.128 UR8, c[0x0][0x380] ;  /* 0x00007000ff0877ac */ /* 0x000e220008000c00 */
[C---:B------:R-:W-:Y:S02]  /*00b0*/  SHF.L.U32 R0, R2.reuse, 0x2, RZ ;  /* 0x0000000202007819 */ /* 0x040fe400000006ff */
[----:B------:R-:W-:Y:S01]  /*00c0*/  SHF.L.U64.HI R3, R2, 0x2, R3 ;  /* 0x0000000202037819 */ /* 0x000fe20000010203 */
[----:B------:R-:W1:Y:S01]  /*00d0*/  LDCU.64 UR4, c[0x0][0x358] ;  /* 0x00006b00ff0477ac */ /* 0x000e620008000a00 */
[----:B------:R-:W2:Y:S01]  /*00e0*/  LDCU UR6, c[0x0][0x398] ;  /* 0x00007300ff0677ac */ /* 0x000ea20008000800 */
[C---:B0-----:R-:W-:Y:S02]  /*00f0*/  IADD3 R4, P1, PT, R0.reuse, UR10, RZ ;  /* 0x0000000a00047c10 */ /* 0x041fe4000ff3e0ff */
[----:B------:R-:W-:Y:S02]  /*0100*/  IADD3 R2, P0, PT, R0, UR8, RZ ;  /* 0x0000000800027c10 */ /* 0x000fe4000ff1e0ff */
[----:B------:R-:W-:-:S02]  /*0110*/  IADD3.X R5, PT, PT, R3, UR11, RZ, P1, !PT ;  /* 0x0000000b03057c10 */ /* 0x000fc40008ffe4ff */
[----:B------:R-:W-:-:S03]  /*0120*/  IADD3.X R3, PT, PT, R3, UR9, RZ, P0, !PT ;  /* 0x0000000903037c10 */ /* 0x000fc600087fe4ff */
[----:B-1----:R-:W3:Y:S04]  /*0130*/  LDG.E.CONSTANT R4, desc[UR4][R4.64] ;  /* 0x0000000404047981 */ /* 0x002ee8000c1e9900 */
[----:B------:R-:W4:Y:S01]  /*0140*/  LDG.E R0, desc[UR4][R2.64] ;  /* 0x0000000402007981 */ /* 0x000f22000c1e1900 */
[--C-:B---3--:R-:W-:Y:S02]  /*0150*/  HADD2.F32 R7, -RZ, R4.reuse.H0_H0 ;  /* 0x20000004ff077230 */ /* 0x108fe40000004100 */
[----:B------:R-:W-:Y:S02]  /*0160*/  HADD2.F32 R9, -RZ, R4.H1_H1 ;  /* 0x30000004ff097230 */ /* 0x000fe40000004100 */
[--C-:B----4-:R-:W-:Y:S02]  /*0170*/  HADD2.F32 R6, -RZ, R0.reuse.H0_H0 ;  /* 0x20000000ff067230 */ /* 0x110fe40000004100 */
[----:B------:R-:W-:-:S03]  /*0180*/  HADD2.F32 R0, -RZ, R0.H1_H1 ;  /* 0x30000000ff007230 */ /* 0x000fc60000004100 */
[----:B--2---:R-:W-:Y:S02]  /*0190*/  FFMA R6, -R7, UR6, R6 ;  /* 0x0000000607067c23 */ /* 0x004fe40008000106 */
[----:B------:R-:W-:-:S05]  /*01a0*/  FFMA R9, -R9, UR6, R0 ;  /* 0x0000000609097c23 */ /* 0x000fca0008000100 */
[----:B------:R-:W-:-:S05]  /*01b0*/  F2FP.F16.F32.PACK_AB R9, R9, R6 ;  /* 0x000000060909723e */ /* 0x000fca00000000ff */
[----:B------:R-:W-:Y:S01]  /*01c0*/  STG.E desc[UR4][R2.64], R9 ;  /* 0x0000000902007986 */ /* 0x000fe2000c101904 */
[----:B------:R-:W-:Y:S05]  /*01d0*/  EXIT ;  /* 0x000000000000794d */ /* 0x000fea0003800000 */
.L_x_0:
[----:B------:R-:W-:-:S00]  /*01e0*/  BRA `(.L_x_0) ;  /* 0xfffffffc00fc7947 */ /* 0x000fc0000383ffff */
[----:B------:R-:W-:-:S00]  /*01f0*/  NOP ;  /* 0x0000000000007918 */ /* 0x000fc00000000000 */
        /* <DEDUP_REMOVED lines=8> */
.L_x_3:


//--------------------- .text._ZN4aicf4cuda13sgd_step_impl19sgd_step_f16_kernelEP6__halfPKS2_lf --------------------------
	.section	.text._ZN4aicf4cuda13sgd_step_impl19sgd_step_f16_kernelEP6__halfPKS2_lf,"ax",@progbits
	.align	128
        .global         _ZN4aicf4cuda13sgd_step_impl19sgd_step_f16_kernelEP6__halfPKS2_lf
        .type           _ZN4aicf4cuda13sgd_step_impl19sgd_step_f16_kernelEP6__halfPKS2_lf,@function
        .size           _ZN4aicf4cuda13sgd_step_impl19sgd_step_f16_kernelEP6__halfPKS2_lf,(.L_x_4 - _ZN4aicf4cuda13sgd_step_impl19sgd_step_f16_kernelEP6__halfPKS2_lf)
        .other          _ZN4aicf4cuda13sgd_step_impl19sgd_step_f16_kernelEP6__halfPKS2_lf,@"STO_CUDA_ENTRY STV_DEFAULT"
_ZN4aicf4cuda13sgd_step_impl19sgd_step_f16_kernelEP6__halfPKS2_lf:
.text._ZN4aicf4cuda13sgd_step_impl19sgd_step_f16_kernelEP6__halfPKS2_lf:
        /* <DEDUP_REMOVED lines=11> */
[C---:B------:R-:W-:Y:S01]  /*00b0*/  IMAD.SHL.U32 R0, R2.reuse, 0x2, RZ ;  /* 0x0000000202007824 */ /* 0x040fe200078e00ff */
[----:B------:R-:W-:Y:S01]  /*00c0*/  SHF.L.U64.HI R3, R2, 0x1, R3 ;  /* 0x0000000102037819 */ /* 0x000fe20000010203 */
[----:B------:R-:W1:Y:S01]  /*00d0*/  LDCU.64 UR4, c[0x0][0x358] ;  /* 0x00006b00ff0477ac */ /* 0x000e620008000a00 */
[----:B------:R-:W2:Y:S02]  /*00e0*/  LDCU UR6, c[0x0][0x398] ;  /* 0x00007300ff0677ac */ /* 0x000ea40008000800 */
[C---:B0-----:R-:W-:Y:S02]  /*00f0*/  IADD3 R4, P1, PT, R0.reuse, UR10, RZ ;  /* 0x0000000a00047c10 */ /* 0x041fe4000ff3e0ff */
[----:B------:R-:W-:Y:S02]  /*0100*/  IADD3 R2, P0, PT, R0, UR8, RZ ;  /* 0x0000000800027c10 */ /* 0x000fe4000ff1e0ff */
[----:B------:R-:W-:-:S02]  /*0110*/  IADD3.X R5, PT, PT, R3, UR11, RZ, P1, !PT ;  /* 0x0000000b03057c10 */ /* 0x000fc40008ffe4ff */
[----:B------:R-:W-:-:S03]  /*0120*/  IADD3.X R3, PT, PT, R3, UR9, RZ, P0, !PT ;  /* 0x0000000903037c10 */ /* 0x000fc600087fe4ff */
[----:B-1----:R-:W3:Y:S04]  /*0130*/  LDG.E.U16.CONSTANT R4, desc[UR4][R4.64] ;  /* 0x0000000404047981 */ /* 0x002ee8000c1e9500 */
[----:B------:R-:W4:Y:S01]  /*0140*/  LDG.E.U16 R0, desc[UR4][R2.64] ;  /* 0x0000000402007981 */ /* 0x000f22000c1e1500 */
[----:B---3--:R-:W-:Y:S02]  /*0150*/  HADD2.F32 R7, -RZ, R4.H0_H0 ;  /* 0x20000004ff077230 */ /* 0x008fe40000004100 */
[----:B----4-:R-:W-:-:S05]  /*0160*/  HADD2.F32 R0, -RZ, R0.H0_H0 ;  /* 0x20000000ff007230 */ /* 0x010fca0000004100 */
[----:B--2---:R-:W-:-:S05]  /*0170*/  FFMA R0, -R7, UR6, R0 ;  /* 0x0000000607007c23 */ /* 0x004fca0008000100 */
[----:B------:R-:W-:-:S05]  /*0180*/  F2FP.F16.F32.PACK_AB R0, RZ, R0 ;  /* 0x00000000ff00723e */ /* 0x000fca00000000ff */
[----:B------:R-:W-:Y:S01]  /*0190*/  STG.E.U16 desc[UR4][R2.64], R0 ;  /* 0x0000000002007986 */ /* 0x000fe2000c101504 */
[----:B------:R-:W-:Y:S05]  /*01a0*/  EXIT ;  /* 0x000000000000794d */ /* 0x000fea0003800000 */
.L_x_1:
        /* <DEDUP_REMOVED lines=13> */
.L_x_4:


//--------------------- .text._ZN4aicf4cuda13sgd_step_impl19sgd_step_f32_kernelEPfPKflf --------------------------
	.section	.text._ZN4aicf4cuda13sgd_step_impl19sgd_step_f32_kernelEPfPKflf,"ax",@progbits
	.align	128
        .global         _ZN4aicf4cuda13sgd_step_impl19sgd_step_f32_kernelEPfPKflf
        .type           _ZN4aicf4cuda13sgd_step_impl19sgd_step_f32_kernelEPfPKflf,@function
        .size           _ZN4aicf4cuda13sgd_step_impl19sgd_step_f32_kernelEPfPKflf,(.L_x_5 - _ZN4aicf4cuda13sgd_step_impl19sgd_step_f32_kernelEPfPKflf)
        .other          _ZN4aicf4cuda13sgd_step_impl19sgd_step_f32_kernelEPfPKflf,@"STO_CUDA_ENTRY STV_DEFAULT"
_ZN4aicf4cuda13sgd_step_impl19sgd_step_f32_kernelEPfPKflf:
.text._ZN4aicf4cuda13sgd_step_impl19sgd_step_f32_kernelEPfPKflf:
        /* <DEDUP_REMOVED lines=18> */
[----:B------:R-:W-:-:S04]  /*0120*/  IADD3.X R3, PT, PT, R3, UR9, RZ, P0, !PT ;  /* 0x0000000903037c10 */ /* 0x000fc800087fe4ff */
[----:B-1----:R-:W2:Y:S04]  /*0130*/  LDG.E.CONSTANT R5, desc[UR4][R4.64] ;  /* 0x0000000404057981 */ /* 0x002ea8000c1e9900 */
[----:B------:R-:W2:Y:S02]  /*0140*/  LDG.E R0, desc[UR4][R2.64] ;  /* 0x0000000402007981 */ /* 0x000ea4000c1e1900 */
[----:B--2---:R-:W-:-:S05]  /*0150*/  FFMA R7, -R5, UR6, R0 ;  /* 0x0000000605077c23 */ /* 0x004fca0008000100 */
[----:B------:R-:W-:Y:S01]  /*0160*/  STG.E desc[UR4][R2.64], R7 ;  /* 0x0000000702007986 */ /* 0x000fe2000c101904 */
[----:B------:R-:W-:Y:S05]  /*0170*/  EXIT ;  /* 0x000000000000794d */ /* 0x000fea0003800000 */
.L_x_2:
        /* <DEDUP_REMOVED lines=16> */
.L_x_5:


//--------------------- .nv.shared.reserved.0     --------------------------
	.section	.nv.shared.reserved.0,"aw",@nobits
	.weak		__nv_reservedSMEM_offset_0_alias
	.size		__nv_reservedSMEM_offset_0_alias, 0, 64
	.other		__nv_reservedSMEM_offset_0_alias,@"STO_CUDA_RESERVED_SHARED STV_DEFAULT"
__nv_reservedSMEM_offset_0_alias:
	.zero		0
	.zero		64


//--------------------- .nv.constant0._ZN4aicf4cuda13sgd_step_impl25sgd_step_f16_half2_kernelEP7__half2PKS2_lf --------------------------
	.section	.nv.constant0._ZN4aicf4cuda13sgd_step_impl25sgd_step_f16_half2_kernelEP7__half2PKS2_lf,"a",@progbits
	.sectionflags	@""
	.align	4
.nv.constant0._ZN4aicf4cuda13sgd_step_impl25sgd_step_f16_half2_kernelEP7__half2PKS2_lf:
	.zero		924


//--------------------- .nv.constant0._ZN4aicf4cuda13sgd_step_impl19sgd_step_f16_kernelEP6__halfPKS2_lf --------------------------
	.section	.nv.constant0._ZN4aicf4cuda13sgd_step_impl19sgd_step_f16_kernelEP6__halfPKS2_lf,"a",@progbits
	.sectionflags	@""
	.align	4
.nv.constant0._ZN4aicf4cuda13sgd_step_impl19sgd_step_f16_kernelEP6__halfPKS2_lf:
	.zero		924


//--------------------- .nv.constant0._ZN4aicf4cuda13sgd_step_impl19sgd_step_f32_kernelEPfPKflf --------------------------
	.section	.nv.constant0._ZN4aicf4cuda13sgd_step_impl19sgd_step_f32_kernelEPfPKflf,"a",@progbits
	.sectionflags	@""
	.align	4
.nv.constant0._ZN4aicf4cuda13sgd_step_impl19sgd_step_f32_kernelEPfPKflf:
	.zero		924


//--------------------- SYMBOLS --------------------------

	.type		.nv.reservedSmem.offset0,@object
	.size		.nv.reservedSmem.offset0,0x4
